	.headerflags	@"EF_CUDA_TEXMODE_UNIFIED EF_CUDA_64BIT_ADDRESS EF_CUDA_ACCELERATORS EF_CUDA_SM90 EF_CUDA_VIRTUAL_SM(EF_CUDA_SM90)"
	.elftype	@"ET_EXEC"


//--------------------- .nv.info                  --------------------------
	.section	.nv.info,"",@"SHT_CUDA_INFO"
	.align	4


	//----- nvinfo : EIATTR_REGCOUNT
	.align		4
        /*0000*/ 	.byte	0x04, 0x2f
        /*0002*/ 	.short	(.L_3 - .L_2)
	.align		4
.L_2:
        /*0004*/ 	.word	index@(triton_poi_fused__native_batch_norm_legit_no_training_26)
        /*0008*/ 	.word	0x00000016


	//----- nvinfo : EIATTR_MIN_STACK_SIZE
	.align		4
.L_3:
        /*000c*/ 	.byte	0x04, 0x12
        /*000e*/ 	.short	(.L_5 - .L_4)
	.align		4
.L_4:
        /*0010*/ 	.word	index@(triton_poi_fused__native_batch_norm_legit_no_training_26)
        /*0014*/ 	.word	0x00000000


	//----- nvinfo : EIATTR_FRAME_SIZE
	.align		4
.L_5:
        /*0018*/ 	.byte	0x04, 0x11
        /*001a*/ 	.short	(.L_7 - .L_6)
	.align		4
.L_6:
        /*001c*/ 	.word	index@(triton_poi_fused__native_batch_norm_legit_no_training_26)
        /*0020*/ 	.word	0x00000000


	//----- nvinfo : EIATTR_MIN_STACK_SIZE
	.align		4
.L_7:
        /*0024*/ 	.byte	0x04, 0x12
        /*0026*/ 	.short	(.L_9 - .L_8)
	.align		4
.L_8:
        /*0028*/ 	.word	index@(triton_poi_fused__native_batch_norm_legit_no_training_26)
        /*002c*/ 	.word	0x00000000
.L_9:


//--------------------- .nv.info.triton_poi_fused__native_batch_norm_legit_no_training_26 --------------------------
	.section	.nv.info.triton_poi_fused__native_batch_norm_legit_no_training_26,"",@"SHT_CUDA_INFO"
	.sectionflags	@""
	.align	4


	//----- nvinfo : EIATTR_CUDA_API_VERSION
	.align		4
        /*0000*/ 	.byte	0x04, 0x37
        /*0002*/ 	.short	(.L_11 - .L_10)
.L_10:
        /*0004*/ 	.word	0x0000007c


	//----- nvinfo : EIATTR_KPARAM_INFO
	.align		4
.L_11:
        /*0008*/ 	.byte	0x04, 0x17
        /*000a*/ 	.short	(.L_13 - .L_12)
.L_12:
        /*000c*/ 	.word	0x00000000
        /*0010*/ 	.short	0x0006
        /*0012*/ 	.short	0x0030
        /*0014*/ 	.byte	0x00, 0xf0, 0x11, 0x00


	//----- nvinfo : EIATTR_KPARAM_INFO
	.align		4
.L_13:
        /*0018*/ 	.byte	0x04, 0x17
        /*001a*/ 	.short	(.L_15 - .L_14)
.L_14:
        /*001c*/ 	.word	0x00000000
        /*0020*/ 	.short	0x0005
        /*0022*/ 	.short	0x0028
        /*0024*/ 	.byte	0x00, 0xf4, 0x21, 0x00


	//----- nvinfo : EIATTR_KPARAM_INFO
	.align		4
.L_15:
        /*0028*/ 	.byte	0x04, 0x17
        /*002a*/ 	.short	(.L_17 - .L_16)
.L_16:
        /*002c*/ 	.word	0x00000000
        /*0030*/ 	.short	0x0004
        /*0032*/ 	.short	0x0020
        /*0034*/ 	.byte	0x00, 0xf4, 0x21, 0x00


	//----- nvinfo : EIATTR_KPARAM_INFO
	.align		4
.L_17:
        /*0038*/ 	.byte	0x04, 0x17
        /*003a*/ 	.short	(.L_19 - .L_18)
.L_18:
        /*003c*/ 	.word	0x00000000
        /*0040*/ 	.short	0x0003
        /*0042*/ 	.short	0x0018
        /*0044*/ 	.byte	0x00, 0xf4, 0x21, 0x00


	//----- nvinfo : EIATTR_KPARAM_INFO
	.align		4
.L_19:
        /*0048*/ 	.byte	0x04, 0x17
        /*004a*/ 	.short	(.L_21 - .L_20)
.L_20:
        /*004c*/ 	.word	0x00000000
        /*0050*/ 	.short	0x0002
        /*0052*/ 	.short	0x0010
        /*0054*/ 	.byte	0x00, 0xf4, 0x21, 0x00


	//----- nvinfo : EIATTR_KPARAM_INFO
	.align		4
.L_21:
        /*0058*/ 	.byte	0x04, 0x17
        /*005a*/ 	.short	(.L_23 - .L_22)
.L_22:
        /*005c*/ 	.word	0x00000000
        /*0060*/ 	.short	0x0001
        /*0062*/ 	.short	0x0008
        /*0064*/ 	.byte	0x00, 0xf4, 0x21, 0x00


	//----- nvinfo : EIATTR_KPARAM_INFO
	.align		4
.L_23:
        /*0068*/ 	.byte	0x04, 0x17
        /*006a*/ 	.short	(.L_25 - .L_24)
.L_24:
        /*006c*/ 	.word	0x00000000
        /*0070*/ 	.short	0x0000
        /*0072*/ 	.short	0x0000
        /*0074*/ 	.byte	0x00, 0xf4, 0x21, 0x00


	//----- nvinfo : EIATTR_SPARSE_MMA_MASK
	.align		4
.L_25:
        /*0078*/ 	.byte	0x03, 0x50
        /*007a*/ 	.short	0x0000


	//----- nvinfo : EIATTR_MAXREG_COUNT
	.align		4
        /*007c*/ 	.byte	0x03, 0x1b
        /*007e*/ 	.short	0x00ff


	//----- nvinfo : EIATTR_EXIT_INSTR_OFFSETS
	.align		4
        /*0080*/ 	.byte	0x04, 0x1c
        /*0082*/ 	.short	(.L_27 - .L_26)


	//   ....[0]....
.L_26:
        /*0084*/ 	.word	0x000003d0


	//   ....[1]....
        /*0088*/ 	.word	0x000003f0


	//----- nvinfo : EIATTR_REQNTID
	.align		4
.L_27:
        /*008c*/ 	.byte	0x04, 0x10
        /*008e*/ 	.short	(.L_29 - .L_28)
.L_28:
        /*0090*/ 	.word	0x00000080
        /*0094*/ 	.word	0x00000001
        /*0098*/ 	.word	0x00000001


	//----- nvinfo : EIATTR_CBANK_PARAM_SIZE
	.align		4
.L_29:
        /*009c*/ 	.byte	0x03, 0x19
        /*009e*/ 	.short	0x0034


	//----- nvinfo : EIATTR_PARAM_CBANK
	.align		4
        /*00a0*/ 	.byte	0x04, 0x0a
        /*00a2*/ 	.short	(.L_31 - .L_30)
	.align		4
.L_30:
        /*00a4*/ 	.word	index@(.nv.constant0.triton_poi_fused__native_batch_norm_legit_no_training_26)
        /*00a8*/ 	.short	0x0210
        /*00aa*/ 	.short	0x0034


	//----- nvinfo : EIATTR_SW_WAR
	.align		4
.L_31:
        /*00ac*/ 	.byte	0x04, 0x36
        /*00ae*/ 	.short	(.L_33 - .L_32)
.L_32:
        /*00b0*/ 	.word	0x00000008
.L_33:


//--------------------- .nv.callgraph             --------------------------
	.section	.nv.callgraph,"",@"SHT_CUDA_CALLGRAPH"
	.align	4
	.sectionentsize	8
	.align		4
        /*0000*/ 	.word	0x00000000
	.align		4
        /*0004*/ 	.word	0xffffffff
	.align		4
        /*0008*/ 	.word	0x00000000
	.align		4
        /*000c*/ 	.word	0xfffffffe
	.align		4
        /*0010*/ 	.word	0x00000000
	.align		4
        /*0014*/ 	.word	0xfffffffd
	.align		4
        /*0018*/ 	.word	0x00000000
	.align		4
        /*001c*/ 	.word	0xfffffffc


//--------------------- .nv.constant4             --------------------------
	.section	.nv.constant4,"a",@progbits
	.align	8
	.align		8
.nv.constant4:
        /*0000*/ 	.dword	_$_str
	.align		8
        /*0008*/ 	.dword	_$_str_$_2


//--------------------- .text.triton_poi_fused__native_batch_norm_legit_no_training_26 --------------------------
	.section	.text.triton_poi_fused__native_batch_norm_legit_no_training_26,"ax",@progbits
	.align	128
        .global         triton_poi_fused__native_batch_norm_legit_no_training_26
        .type           triton_poi_fused__native_batch_norm_legit_no_training_26,@function
        .size           triton_poi_fused__native_batch_norm_legit_no_training_26,(.L_x_1 - triton_poi_fused__native_batch_norm_legit_no_training_26)
        .other          triton_poi_fused__native_batch_norm_legit_no_training_26,@"STO_CUDA_ENTRY STV_DEFAULT"
triton_poi_fused__native_batch_norm_legit_no_training_26:
.text.triton_poi_fused__native_batch_norm_legit_no_training_26:
[----:B------:R-:W0:Y:S01]  /*0000*/  LDC R1, c[0x0][0x28] ;  /* 0x00000a00ff017b82 */ /* 0x000e220000000800 */
[----:B------:R-:W1:Y:S07]  /*0010*/  S2R R0, SR_TID.X ;  /* 0x0000000000007919 */ /* 0x000e6e0000002100 */
[----:B------:R-:W2:Y:S01]  /*0020*/  LDC.64 R8, c[0x0][0x220] ;  /* 0x00008800ff087b82 */ /* 0x000ea20000000a00 */
[----:B------:R-:W-:Y:S01]  /*0030*/  ULDC.64 UR4, c[0x0][0x208] ;  /* 0x0000820000047ab9 */ /* 0x000fe20000000a00 */
[----:B------:R-:W3:Y:S06]  /*0040*/  S2R R3, SR_CTAID.X ;  /* 0x0000000000037919 */ /* 0x000eec0000002500 */
[----:B------:R-:W4:Y:S08]  /*0050*/  LDC.64 R12, c[0x0][0x210] ;  /* 0x00008400ff0c7b82 */ /* 0x000f300000000a00 */
[----:B------:R-:W5:Y:S08]  /*0060*/  LDC.64 R14, c[0x0][0x218] ;  /* 0x00008600ff0e7b82 */ /* 0x000f700000000a00 */
[----:B------:R-:W5:Y:S01]  /*0070*/  LDC.64 R16, c[0x0][0x228] ;  /* 0x00008a00ff107b82 */ /* 0x000f620000000a00 */
[----:B-1----:R-:W-:-:S07]  /*0080*/  SHF.L.U32 R0, R0, 0x1, RZ ;  /* 0x0000000100007819 */ /* 0x002fce00000006ff */
[----:B------:R-:W1:Y:S01]  /*0090*/  LDC.64 R18, c[0x0][0x230] ;  /* 0x00008c00ff127b82 */ /* 0x000e620000000a00 */
[----:B------:R-:W-:-:S04]  /*00a0*/  LOP3.LUT R0, R0, 0xfe, RZ, 0xc0, !PT ;  /* 0x000000fe00007812 */ /* 0x000fc800078ec0ff */
[----:B---3--:R-:W-:-:S04]  /*00b0*/  LEA R0, R3, R0, 0x8 ;  /* 0x0000000003007211 */ /* 0x008fc800078e40ff */
[C---:B------:R-:W-:Y:S01]  /*00c0*/  ISETP.GE.AND P4, PT, R0.reuse, 0xa00, PT ;  /* 0x00000a000000780c */ /* 0x040fe20003f86270 */
[----:B------:R-:W-:-:S05]  /*00d0*/  IMAD.HI R2, R0, 0x66666667, RZ ;  /* 0x6666666700027827 */ /* 0x000fca00078e02ff */
[----:B------:R-:W-:-:S04]  /*00e0*/  SHF.R.U32.HI R3, RZ, 0x1f, R2 ;  /* 0x0000001fff037819 */ /* 0x000fc80000011602 */
[----:B------:R-:W-:-:S05]  /*00f0*/  LEA.HI.SX32 R3, R2, R3, 0x1a ;  /* 0x0000000302037211 */ /* 0x000fca00078fd2ff */
[----:B------:R-:W-:Y:S01]  /*0100*/  IMAD R11, R3, -0xa0, R0 ;  /* 0xffffff60030b7824 */ /* 0x000fe200078e0200 */
[----:B------:R-:W-:-:S03]  /*0110*/  CS2R R2, SRZ ;  /* 0x0000000000027805 */ /* 0x000fc6000001ff00 */
[----:B--2---:R-:W-:-:S05]  /*0120*/  IMAD.WIDE R8, R11, 0x4, R8 ;  /* 0x000000040b087825 */ /* 0x004fca00078e0208 */
[----:B------:R2:W3:Y:S01]  /*0130*/  @!P4 LDG.E.EL.64 R2, desc[UR4][R8.64] ;  /* 0x000000040802c981 */ /* 0x0004e2000c2e1b00 */
[----:B------:R-:W-:Y:S02]  /*0140*/  CS2R R4, SRZ ;  /* 0x0000000000047805 */ /* 0x000fe4000001ff00 */
[----:B------:R-:W-:Y:S01]  /*0150*/  CS2R R6, SRZ ;  /* 0x0000000000067805 */ /* 0x000fe2000001ff00 */
[----:B----4-:R-:W-:-:S04]  /*0160*/  IMAD.WIDE R12, R0, 0x4, R12 ;  /* 0x00000004000c7825 */ /* 0x010fc800078e020c */
[C---:B-----5:R-:W-:Y:S01]  /*0170*/  IMAD.WIDE R14, R11.reuse, 0x4, R14 ;  /* 0x000000040b0e7825 */ /* 0x060fe200078e020e */
[----:B------:R-:W4:Y:S04]  /*0180*/  @!P4 LDG.E.64 R4, desc[UR4][R12.64] ;  /* 0x000000040c04c981 */ /* 0x000f28000c1e1b00 */
[----:B------:R5:W4:Y:S01]  /*0190*/  @!P4 LDG.E.EL.64 R6, desc[UR4][R14.64] ;  /* 0x000000040e06c981 */ /* 0x000b22000c2e1b00 */
[----:B0-----:R-:W-:Y:S01]  /*01a0*/  IMAD.WIDE R16, R11, 0x4, R16 ;  /* 0x000000040b107825 */ /* 0x001fe200078e0210 */
[----:B--2---:R-:W-:-:S03]  /*01b0*/  CS2R R8, SRZ ;  /* 0x0000000000087805 */ /* 0x004fc6000001ff00 */
[----:B-1----:R-:W-:Y:S01]  /*01c0*/  IMAD.WIDE R18, R11, 0x4, R18 ;  /* 0x000000040b127825 */ /* 0x002fe200078e0212 */
[----:B------:R-:W-:-:S04]  /*01d0*/  CS2R R10, SRZ ;  /* 0x00000000000a7805 */ /* 0x000fc8000001ff00 */
[----:B------:R-:W2:Y:S04]  /*01e0*/  @!P4 LDG.E.EL.64 R8, desc[UR4][R18.64] ;  /* 0x000000041208c981 */ /* 0x000ea8000c2e1b00 */
[----:B------:R-:W2:Y:S01]  /*01f0*/  @!P4 LDG.E.EL.64 R10, desc[UR4][R16.64] ;  /* 0x00000004100ac981 */ /* 0x000ea2000c2e1b00 */
[----:B-----5:R-:W-:Y:S01]  /*0200*/  HFMA2.MMA R15, -RZ, RZ, 1.625, 0 ;  /* 0x3e800000ff0f7435 */ /* 0x020fe200000001ff */
[----:B---3--:R-:W-:Y:S01]  /*0210*/  FADD R2, R2, 9.9999997473787516356e-06 ;  /* 0x3727c5ac02027421 */ /* 0x008fe20000000000 */
[----:B------:R-:W-:-:S03]  /*0220*/  FADD R12, R3, 9.9999997473787516356e-06 ;  /* 0x3727c5ac030c7421 */ /* 0x000fc60000000000 */
[----:B------:R0:W1:Y:S08]  /*0230*/  MUFU.SQRT R13, R2 ;  /* 0x00000002000d7308 */ /* 0x0000700000002000 */
[----:B------:R-:W3:Y:S01]  /*0240*/  MUFU.SQRT R14, R12 ;  /* 0x0000000c000e7308 */ /* 0x000ee20000002000 */
[----:B0-----:R-:W0:Y:S01]  /*0250*/  LDC.64 R2, c[0x0][0x238] ;  /* 0x00008e00ff027b82 */ /* 0x001e220000000a00 */
[----:B-1----:R-:W-:-:S02]  /*0260*/  FSETP.GT.AND P0, PT, R13, 8.50705917302346158658e+37, PT ;  /* 0x7e8000000d00780b */ /* 0x002fc40003f04000 */
[----:B------:R-:W-:Y:S02]  /*0270*/  FSETP.GEU.AND P2, PT, R13, 1.175494350822287508e-38, PT ;  /* 0x008000000d00780b */ /* 0x000fe40003f4e000 */
[C---:B---3--:R-:W-:Y:S02]  /*0280*/  FSETP.GT.AND P1, PT, R14.reuse, 8.50705917302346158658e+37, PT ;  /* 0x7e8000000e00780b */ /* 0x048fe40003f24000 */
[----:B------:R-:W-:-:S07]  /*0290*/  FSETP.GEU.AND P3, PT, R14, 1.175494350822287508e-38, PT ;  /* 0x008000000e00780b */ /* 0x000fce0003f6e000 */
[----:B------:R-:W-:-:S04]  /*02a0*/  @P0 FMUL R13, R13, 0.25 ;  /* 0x3e8000000d0d0820 */ /* 0x000fc80000400000 */
[----:B------:R-:W-:Y:S01]  /*02b0*/  @!P2 FMUL R13, R13, 16777216 ;  /* 0x4b8000000d0da820 */ /* 0x000fe20000400000 */
[----:B------:R-:W-:-:S04]  /*02c0*/  @P1 FMUL R14, R14, 0.25 ;  /* 0x3e8000000e0e1820 */ /* 0x000fc80000400000 */
[----:B------:R-:W-:Y:S01]  /*02d0*/  @!P3 FMUL R14, R14, 16777216 ;  /* 0x4b8000000e0eb820 */ /* 0x000fe20000400000 */
[----:B------:R-:W1:Y:S01]  /*02e0*/  MUFU.RCP R13, R13 ;  /* 0x0000000d000d7308 */ /* 0x000e620000001000 */
[----:B------:R-:W-:-:S07]  /*02f0*/  FSEL R12, R15, 1, P0 ;  /* 0x3f8000000f0c7808 */ /* 0x000fce0000000000 */
[----:B------:R-:W3:Y:S01]  /*0300*/  MUFU.RCP R14, R14 ;  /* 0x0000000e000e7308 */ /* 0x000ee20000001000 */
[----:B------:R-:W-:Y:S01]  /*0310*/  FSEL R15, R15, 1, P1 ;  /* 0x3f8000000f0f7808 */ /* 0x000fe20000800000 */
[----:B------:R-:W-:Y:S01]  /*0320*/  @!P2 FMUL R12, R12, 16777216 ;  /* 0x4b8000000c0ca820 */ /* 0x000fe20000400000 */
[----:B----4-:R-:W-:-:S03]  /*0330*/  FADD R4, -R6, R4 ;  /* 0x0000000406047221 */ /* 0x010fc60000000100 */
[----:B------:R-:W-:Y:S01]  /*0340*/  @!P3 FMUL R15, R15, 16777216 ;  /* 0x4b8000000f0fb820 */ /* 0x000fe20000400000 */
[----:B------:R-:W-:Y:S01]  /*0350*/  FADD R5, -R7, R5 ;  /* 0x0000000507057221 */ /* 0x000fe20000000100 */
[----:B-1----:R-:W-:Y:S02]  /*0360*/  FMUL R13, R13, R12 ;  /* 0x0000000c0d0d7220 */ /* 0x002fe40000400000 */
[----:B---3--:R-:W-:Y:S02]  /*0370*/  FMUL R6, R14, R15 ;  /* 0x0000000f0e067220 */ /* 0x008fe40000400000 */
[----:B------:R-:W-:Y:S02]  /*0380*/  FMUL R13, R4, R13 ;  /* 0x0000000d040d7220 */ /* 0x000fe40000400000 */
[----:B------:R-:W-:Y:S01]  /*0390*/  FMUL R6, R5, R6 ;  /* 0x0000000605067220 */ /* 0x000fe20000400000 */
[----:B0-----:R-:W-:-:S04]  /*03a0*/  IMAD.WIDE R2, R0, 0x4, R2 ;  /* 0x0000000400027825 */ /* 0x001fc800078e0202 */
[----:B--2---:R-:W-:Y:S01]  /*03b0*/  FFMA R8, R13, R10, R8 ;  /* 0x0000000a0d087223 */ /* 0x004fe20000000008 */
[----:B------:R-:W-:Y:S01]  /*03c0*/  FFMA R9, R6, R11, R9 ;  /* 0x0000000b06097223 */ /* 0x000fe20000000009 */
[----:B------:R-:W-:Y:S06]  /*03d0*/  @P4 EXIT ;  /* 0x000000000000494d */ /* 0x000fec0003800000 */
[----:B------:R-:W-:Y:S01]  /*03e0*/  STG.E.64 desc[UR4][R2.64], R8 ;  /* 0x0000000802007986 */ /* 0x000fe2000c101b04 */
[----:B------:R-:W-:Y:S05]  /*03f0*/  EXIT ;  /* 0x000000000000794d */ /* 0x000fea0003800000 */
.L_x_0:
[----:B------:R-:W-:-:S00]  /*0400*/  BRA `(.L_x_0) ;  /* 0xfffffffc00fc7947 */ /* 0x000fc0000383ffff */
[----:B------:R-:W-:-:S00]  /*0410*/  NOP ;  /* 0x0000000000007918 */ /* 0x000fc00000000000 */
        /* <DEDUP_REMOVED lines=14> */
.L_x_1:


//--------------------- .nv.global.init           --------------------------
	.section	.nv.global.init,"aw",@progbits
.nv.global.init:
	.type		_$_str,@object
	.size		_$_str,(_$_str_$_2 - _$_str)
_$_str:
        /*0000*/ 	.byte	0x5f, 0x5f, 0x43, 0x55, 0x44, 0x41, 0x5f, 0x46, 0x54, 0x5a, 0x00
	.type		_$_str_$_2,@object
	.size		_$_str_$_2,(.L_1 - _$_str_$_2)
_$_str_$_2:
        /*000b*/ 	.byte	0x5f, 0x5f, 0x43, 0x55, 0x44, 0x41, 0x5f, 0x50, 0x52, 0x45, 0x43, 0x5f, 0x53, 0x51, 0x52, 0x54
        /*001b*/ 	.byte	0x00
.L_1:


//--------------------- .nv.constant0.triton_poi_fused__native_batch_norm_legit_no_training_26 --------------------------
	.section	.nv.constant0.triton_poi_fused__native_batch_norm_legit_no_training_26,"a",@progbits
	.sectionflags	@""
	.align	4
.nv.constant0.triton_poi_fused__native_batch_norm_legit_no_training_26:
	.zero		580
